//
// Generated by NVIDIA NVVM Compiler
//
// Compiler Build ID: CL-36424714
// Cuda compilation tools, release 13.0, V13.0.88
// Based on NVVM 20.0.0
//

.version 9.0
.target sm_100
.address_size 64

	// .globl	_Z11kernelCountPiS_ii
// _ZZ11getMaxOnGpuPKiiPiE11particalMax has been demoted

.visible .entry _Z11kernelCountPiS_ii(
	.param .u64 .ptr .align 1 _Z11kernelCountPiS_ii_param_0,
	.param .u64 .ptr .align 1 _Z11kernelCountPiS_ii_param_1,
	.param .u32 _Z11kernelCountPiS_ii_param_2,
	.param .u32 _Z11kernelCountPiS_ii_param_3
)
{
	.reg .pred 	%p<2>;
	.reg .b32 	%r<16>;
	.reg .b64 	%rd<9>;

	ld.param.u64 	%rd1, [_Z11kernelCountPiS_ii_param_0];
	ld.param.u64 	%rd2, [_Z11kernelCountPiS_ii_param_1];
	ld.param.u32 	%r3, [_Z11kernelCountPiS_ii_param_2];
	ld.param.u32 	%r2, [_Z11kernelCountPiS_ii_param_3];
	mov.u32 	%r4, %tid.x;
	mov.u32 	%r5, %ntid.x;
	mov.u32 	%r6, %ctaid.x;
	mad.lo.s32 	%r1, %r5, %r6, %r4;
	setp.ge.s32 	%p1, %r1, %r3;
	@%p1 bra 	$L__BB0_2;
	cvta.to.global.u64 	%rd3, %rd1;
	cvta.to.global.u64 	%rd4, %rd2;
	mul.wide.s32 	%rd5, %r1, 4;
	add.s64 	%rd6, %rd3, %rd5;
	ld.global.u32 	%r7, [%rd6];
	div.s32 	%r8, %r7, %r2;
	mul.hi.s32 	%r9, %r8, 1717986919;
	shr.u32 	%r10, %r9, 31;
	shr.s32 	%r11, %r9, 2;
	add.s32 	%r12, %r11, %r10;
	mul.lo.s32 	%r13, %r12, 10;
	sub.s32 	%r14, %r8, %r13;
	mul.wide.s32 	%rd7, %r14, 4;
	add.s64 	%rd8, %rd4, %rd7;
	atom.global.add.u32 	%r15, [%rd8], 1;
$L__BB0_2:
	ret;

}
	// .globl	_Z11getMaxOnGpuPKiiPi
.visible .entry _Z11getMaxOnGpuPKiiPi(
	.param .u64 .ptr .align 1 _Z11getMaxOnGpuPKiiPi_param_0,
	.param .u32 _Z11getMaxOnGpuPKiiPi_param_1,
	.param .u64 .ptr .align 1 _Z11getMaxOnGpuPKiiPi_param_2
)
{
	.reg .pred 	%p<22>;
	.reg .b32 	%r<79>;
	.reg .b64 	%rd<15>;
	// demoted variable
	.shared .align 4 .b8 _ZZ11getMaxOnGpuPKiiPiE11particalMax[512];
	ld.param.u64 	%rd3, [_Z11getMaxOnGpuPKiiPi_param_0];
	ld.param.u32 	%r33, [_Z11getMaxOnGpuPKiiPi_param_1];
	ld.param.u64 	%rd2, [_Z11getMaxOnGpuPKiiPi_param_2];
	cvta.to.global.u64 	%rd1, %rd3;
	mov.u32 	%r1, %tid.x;
	mov.u32 	%r2, %ctaid.x;
	shl.b32 	%r35, %r2, 7;
	add.s32 	%r73, %r35, %r1;
	mov.u32 	%r36, %nctaid.x;
	shl.b32 	%r4, %r36, 7;
	setp.ge.s32 	%p1, %r73, %r33;
	mov.b32 	%r78, 0;
	@%p1 bra 	$L__BB1_7;
	add.s32 	%r39, %r73, %r4;
	max.s32 	%r40, %r33, %r39;
	setp.lt.s32 	%p2, %r39, %r33;
	selp.u32 	%r41, 1, 0, %p2;
	add.s32 	%r42, %r39, %r41;
	sub.s32 	%r43, %r40, %r42;
	div.u32 	%r44, %r43, %r4;
	add.s32 	%r45, %r44, %r41;
	add.s32 	%r5, %r45, 1;
	and.b32  	%r6, %r5, 3;
	setp.lt.u32 	%p3, %r45, 3;
	mov.b32 	%r78, 0;
	@%p3 bra 	$L__BB1_4;
	and.b32  	%r47, %r5, -4;
	neg.s32 	%r69, %r47;
	mov.b32 	%r78, 0;
	mul.wide.s32 	%rd6, %r4, 4;
$L__BB1_3:
	mul.wide.s32 	%rd4, %r73, 4;
	add.s64 	%rd5, %rd1, %rd4;
	ld.global.u32 	%r48, [%rd5];
	add.s32 	%r49, %r48, %r78;
	add.s32 	%r50, %r73, %r4;
	add.s64 	%rd7, %rd5, %rd6;
	ld.global.u32 	%r51, [%rd7];
	add.s32 	%r52, %r51, %r49;
	add.s32 	%r53, %r50, %r4;
	add.s64 	%rd8, %rd7, %rd6;
	ld.global.u32 	%r54, [%rd8];
	add.s32 	%r55, %r54, %r52;
	add.s32 	%r56, %r53, %r4;
	add.s64 	%rd9, %rd8, %rd6;
	ld.global.u32 	%r57, [%rd9];
	add.s32 	%r78, %r57, %r55;
	add.s32 	%r73, %r56, %r4;
	add.s32 	%r69, %r69, 4;
	setp.ne.s32 	%p4, %r69, 0;
	@%p4 bra 	$L__BB1_3;
$L__BB1_4:
	setp.eq.s32 	%p5, %r6, 0;
	@%p5 bra 	$L__BB1_7;
	neg.s32 	%r75, %r6;
$L__BB1_6:
	.pragma "nounroll";
	mul.wide.s32 	%rd10, %r73, 4;
	add.s64 	%rd11, %rd1, %rd10;
	ld.global.u32 	%r58, [%rd11];
	add.s32 	%r78, %r58, %r78;
	add.s32 	%r73, %r73, %r4;
	add.s32 	%r75, %r75, 1;
	setp.ne.s32 	%p6, %r75, 0;
	@%p6 bra 	$L__BB1_6;
$L__BB1_7:
	shl.b32 	%r59, %r1, 2;
	mov.u32 	%r60, _ZZ11getMaxOnGpuPKiiPiE11particalMax;
	add.s32 	%r25, %r60, %r59;
	st.shared.u32 	[%r25], %r78;
	bar.sync 	0;
	setp.gt.u32 	%p7, %r1, 63;
	@%p7 bra 	$L__BB1_10;
	ld.shared.u32 	%r61, [%r25];
	ld.shared.u32 	%r26, [%r25+256];
	setp.ge.s32 	%p8, %r61, %r26;
	@%p8 bra 	$L__BB1_10;
	st.shared.u32 	[%r25], %r26;
$L__BB1_10:
	bar.sync 	0;
	setp.gt.u32 	%p9, %r1, 31;
	@%p9 bra 	$L__BB1_13;
	ld.shared.u32 	%r62, [%r25];
	ld.shared.u32 	%r27, [%r25+128];
	setp.ge.s32 	%p10, %r62, %r27;
	@%p10 bra 	$L__BB1_13;
	st.shared.u32 	[%r25], %r27;
$L__BB1_13:
	bar.sync 	0;
	setp.gt.u32 	%p11, %r1, 15;
	@%p11 bra 	$L__BB1_16;
	ld.shared.u32 	%r63, [%r25];
	ld.shared.u32 	%r28, [%r25+64];
	setp.ge.s32 	%p12, %r63, %r28;
	@%p12 bra 	$L__BB1_16;
	st.shared.u32 	[%r25], %r28;
$L__BB1_16:
	bar.sync 	0;
	setp.gt.u32 	%p13, %r1, 7;
	@%p13 bra 	$L__BB1_19;
	ld.shared.u32 	%r64, [%r25];
	ld.shared.u32 	%r29, [%r25+32];
	setp.ge.s32 	%p14, %r64, %r29;
	@%p14 bra 	$L__BB1_19;
	st.shared.u32 	[%r25], %r29;
$L__BB1_19:
	bar.sync 	0;
	setp.gt.u32 	%p15, %r1, 3;
	@%p15 bra 	$L__BB1_22;
	ld.shared.u32 	%r65, [%r25];
	ld.shared.u32 	%r30, [%r25+16];
	setp.ge.s32 	%p16, %r65, %r30;
	@%p16 bra 	$L__BB1_22;
	st.shared.u32 	[%r25], %r30;
$L__BB1_22:
	bar.sync 	0;
	setp.gt.u32 	%p17, %r1, 1;
	@%p17 bra 	$L__BB1_25;
	ld.shared.u32 	%r66, [%r25];
	ld.shared.u32 	%r31, [%r25+8];
	setp.ge.s32 	%p18, %r66, %r31;
	@%p18 bra 	$L__BB1_25;
	st.shared.u32 	[%r25], %r31;
$L__BB1_25:
	bar.sync 	0;
	setp.ne.s32 	%p19, %r1, 0;
	@%p19 bra 	$L__BB1_28;
	ld.shared.u32 	%r67, [%r25];
	ld.shared.u32 	%r32, [_ZZ11getMaxOnGpuPKiiPiE11particalMax+4];
	setp.ge.s32 	%p20, %r67, %r32;
	@%p20 bra 	$L__BB1_28;
	st.shared.u32 	[%r25], %r32;
$L__BB1_28:
	setp.ne.s32 	%p21, %r1, 0;
	bar.sync 	0;
	@%p21 bra 	$L__BB1_30;
	ld.shared.u32 	%r68, [_ZZ11getMaxOnGpuPKiiPiE11particalMax];
	cvta.to.global.u64 	%rd12, %rd2;
	mul.wide.u32 	%rd13, %r2, 4;
	add.s64 	%rd14, %rd12, %rd13;
	st.global.u32 	[%rd14], %r68;
$L__BB1_30:
	ret;

}
	// .globl	_Z12kernelOutputPiS_i
.visible .entry _Z12kernelOutputPiS_i(
	.param .u64 .ptr .align 1 _Z12kernelOutputPiS_i_param_0,
	.param .u64 .ptr .align 1 _Z12kernelOutputPiS_i_param_1,
	.param .u32 _Z12kernelOutputPiS_i_param_2
)
{
	.reg .pred 	%p<2>;
	.reg .b32 	%r<7>;
	.reg .b64 	%rd<8>;

	ld.param.u64 	%rd1, [_Z12kernelOutputPiS_i_param_0];
	ld.param.u64 	%rd2, [_Z12kernelOutputPiS_i_param_1];
	ld.param.u32 	%r2, [_Z12kernelOutputPiS_i_param_2];
	mov.u32 	%r3, %tid.x;
	mov.u32 	%r4, %ctaid.x;
	mov.u32 	%r5, %ntid.x;
	mad.lo.s32 	%r1, %r4, %r5, %r3;
	setp.ge.s32 	%p1, %r1, %r2;
	@%p1 bra 	$L__BB2_2;
	cvta.to.global.u64 	%rd3, %rd2;
	cvta.to.global.u64 	%rd4, %rd1;
	mul.wide.s32 	%rd5, %r1, 4;
	add.s64 	%rd6, %rd3, %rd5;
	ld.global.u32 	%r6, [%rd6];
	add.s64 	%rd7, %rd4, %rd5;
	st.global.u32 	[%rd7], %r6;
$L__BB2_2:
	ret;

}


// ===== COMPILED SASS (sm_100) =====

	.target	sm_100

	.elftype	@"ET_EXEC"


//--------------------- .note.nv.tkinfo           --------------------------
	.section	.note.nv.tkinfo,"",@"SHT_NOTE"
	.sectionflags	@"SHF_NOTE_NV_TKINFO"
	.tkinfo
        /*0018*/ 	.word	0x00000002
        /*0030*/ 	.string	""
        /*0030*/ 	.string	"ptxas"
        /*0030*/ 	.string	"Cuda compilation tools, release 13.0, V13.0.88"
        /*0030*/ 	.string	"Build cuda_13.0.r13.0/compiler.36424714_0"
        /*0030*/ 	.string	"-arch sm_100 -m 64 "



//--------------------- .note.nv.cuinfo           --------------------------
	.section	.note.nv.cuinfo,"",@"SHT_NOTE"
	.sectionflags	@"SHF_NOTE_NV_CUINFO"
        /*0018*/ 	.short	0x0002
        /*001a*/ 	.short	0x0064
        /*001c*/ 	.short	0x0082
	.zero		2


//--------------------- .nv.info                  --------------------------
	.section	.nv.info,"",@"SHT_CUDA_INFO"
	.align	4


	//----- nvinfo : EIATTR_REGCOUNT
	.align		4
        /*0000*/ 	.byte	0x04, 0x2f
        /*0002*/ 	.short	(.L_1 - .L_0)
	.align		4
.L_0:
        /*0004*/ 	.word	index@(_Z11kernelCountPiS_ii)
        /*0008*/ 	.word	0x0000000e


	//----- nvinfo : EIATTR_FRAME_SIZE
	.align		4
.L_1:
        /*000c*/ 	.byte	0x04, 0x11
        /*000e*/ 	.short	(.L_3 - .L_2)
	.align		4
.L_2:
        /*0010*/ 	.word	index@(_Z11kernelCountPiS_ii)
        /*0014*/ 	.word	0x00000000


	//----- nvinfo : EIATTR_REGCOUNT
	.align		4
.L_3:
        /*0018*/ 	.byte	0x04, 0x2f
        /*001a*/ 	.short	(.L_5 - .L_4)
	.align		4
.L_4:
        /*001c*/ 	.word	index@(_Z11getMaxOnGpuPKiiPi)
        /*0020*/ 	.word	0x00000020


	//----- nvinfo : EIATTR_FRAME_SIZE
	.align		4
.L_5:
        /*0024*/ 	.byte	0x04, 0x11
        /*0026*/ 	.short	(.L_7 - .L_6)
	.align		4
.L_6:
        /*0028*/ 	.word	index@(_Z11getMaxOnGpuPKiiPi)
        /*002c*/ 	.word	0x00000000


	//----- nvinfo : EIATTR_REGCOUNT
	.align		4
.L_7:
        /*0030*/ 	.byte	0x04, 0x2f
        /*0032*/ 	.short	(.L_9 - .L_8)
	.align		4
.L_8:
        /*0034*/ 	.word	index@(_Z12kernelOutputPiS_i)
        /*0038*/ 	.word	0x0000000a


	//----- nvinfo : EIATTR_FRAME_SIZE
	.align		4
.L_9:
        /*003c*/ 	.byte	0x04, 0x11
        /*003e*/ 	.short	(.L_11 - .L_10)
	.align		4
.L_10:
        /*0040*/ 	.word	index@(_Z12kernelOutputPiS_i)
        /*0044*/ 	.word	0x00000000


	//----- nvinfo : EIATTR_MIN_STACK_SIZE
	.align		4
.L_11:
        /*0048*/ 	.byte	0x04, 0x12
        /*004a*/ 	.short	(.L_13 - .L_12)
	.align		4
.L_12:
        /*004c*/ 	.word	index@(_Z12kernelOutputPiS_i)
        /*0050*/ 	.word	0x00000000


	//----- nvinfo : EIATTR_MIN_STACK_SIZE
	.align		4
.L_13:
        /*0054*/ 	.byte	0x04, 0x12
        /*0056*/ 	.short	(.L_15 - .L_14)
	.align		4
.L_14:
        /*0058*/ 	.word	index@(_Z11getMaxOnGpuPKiiPi)
        /*005c*/ 	.word	0x00000000


	//----- nvinfo : EIATTR_MIN_STACK_SIZE
	.align		4
.L_15:
        /*0060*/ 	.byte	0x04, 0x12
        /*0062*/ 	.short	(.L_17 - .L_16)
	.align		4
.L_16:
        /*0064*/ 	.word	index@(_Z11kernelCountPiS_ii)
        /*0068*/ 	.word	0x00000000
.L_17:


//--------------------- .nv.compat                --------------------------
	.section	.nv.compat,"",@"SHT_CUDA_COMPAT_INFO"
	.align	4
        /*0000*/ 	.byte	0x02, 0x09, 0x00, 0x00, 0x02, 0x02, 0x01, 0x00, 0x02, 0x05, 0x05, 0x00, 0x03, 0x07, 0x01, 0x01
        /*0010*/ 	.byte	0x02, 0x03, 0x00, 0x00, 0x02, 0x06, 0x01, 0x00, 0x04, 0x0b, 0x08, 0x00, 0x09, 0x00, 0x00, 0x00
        /*0020*/ 	.byte	0x00, 0x00, 0x00, 0x00


//--------------------- .nv.info._Z12kernelOutputPiS_i --------------------------
	.section	.nv.info._Z12kernelOutputPiS_i,"",@"SHT_CUDA_INFO"
	.sectionflags	@""
	.align	4


	//----- nvinfo : EIATTR_CUDA_API_VERSION
	.align		4
        /*0000*/ 	.byte	0x04, 0x37
        /*0002*/ 	.short	(.L_19 - .L_18)
.L_18:
        /*0004*/ 	.word	0x00000082


	//----- nvinfo : EIATTR_KPARAM_INFO
	.align		4
.L_19:
        /*0008*/ 	.byte	0x04, 0x17
        /*000a*/ 	.short	(.L_21 - .L_20)
.L_20:
        /*000c*/ 	.word	0x00000000
        /*0010*/ 	.short	0x0002
        /*0012*/ 	.short	0x0010
        /*0014*/ 	.byte	0x00, 0xf0, 0x11, 0x00


	//----- nvinfo : EIATTR_KPARAM_INFO
	.align		4
.L_21:
        /*0018*/ 	.byte	0x04, 0x17
        /*001a*/ 	.short	(.L_23 - .L_22)
.L_22:
        /*001c*/ 	.word	0x00000000
        /*0020*/ 	.short	0x0001
        /*0022*/ 	.short	0x0008
        /*0024*/ 	.byte	0x00, 0xf5, 0x21, 0x00


	//----- nvinfo : EIATTR_KPARAM_INFO
	.align		4
.L_23:
        /*0028*/ 	.byte	0x04, 0x17
        /*002a*/ 	.short	(.L_25 - .L_24)
.L_24:
        /*002c*/ 	.word	0x00000000
        /*0030*/ 	.short	0x0000
        /*0032*/ 	.short	0x0000
        /*0034*/ 	.byte	0x00, 0xf5, 0x21, 0x00


	//----- nvinfo : EIATTR_SPARSE_MMA_MASK
	.align		4
.L_25:
        /*0038*/ 	.byte	0x03, 0x50
        /*003a*/ 	.short	0x0000


	//----- nvinfo : EIATTR_MAXREG_COUNT
	.align		4
        /*003c*/ 	.byte	0x03, 0x1b
        /*003e*/ 	.short	0x00ff


	//----- nvinfo : EIATTR_MERCURY_ISA_VERSION
	.align		4
        /*0040*/ 	.byte	0x03, 0x5f
        /*0042*/ 	.short	0x0101


	//----- nvinfo : EIATTR_VRC_CTA_INIT_COUNT
	.align		4
        /*0044*/ 	.byte	0x02, 0x4a
	.zero		1
	.zero		1


	//----- nvinfo : EIATTR_EXIT_INSTR_OFFSETS
	.align		4
        /*0048*/ 	.byte	0x04, 0x1c
        /*004a*/ 	.short	(.L_27 - .L_26)


	//   ....[0]....
.L_26:
        /*004c*/ 	.word	0x00000070


	//   ....[1]....
        /*0050*/ 	.word	0x000000f0


	//----- nvinfo : EIATTR_CBANK_PARAM_SIZE
	.align		4
.L_27:
        /*0054*/ 	.byte	0x03, 0x19
        /*0056*/ 	.short	0x0014


	//----- nvinfo : EIATTR_PARAM_CBANK
	.align		4
        /*0058*/ 	.byte	0x04, 0x0a
        /*005a*/ 	.short	(.L_29 - .L_28)
	.align		4
.L_28:
        /*005c*/ 	.word	index@(.nv.constant0._Z12kernelOutputPiS_i)
        /*0060*/ 	.short	0x0380
        /*0062*/ 	.short	0x0014


	//----- nvinfo : EIATTR_SW_WAR
	.align		4
.L_29:
        /*0064*/ 	.byte	0x04, 0x36
        /*0066*/ 	.short	(.L_31 - .L_30)
.L_30:
        /*0068*/ 	.word	0x00000008
.L_31:


//--------------------- .nv.info._Z11getMaxOnGpuPKiiPi --------------------------
	.section	.nv.info._Z11getMaxOnGpuPKiiPi,"",@"SHT_CUDA_INFO"
	.sectionflags	@""
	.align	4


	//----- nvinfo : EIATTR_CUDA_API_VERSION
	.align		4
        /*0000*/ 	.byte	0x04, 0x37
        /*0002*/ 	.short	(.L_33 - .L_32)
.L_32:
        /*0004*/ 	.word	0x00000082


	//----- nvinfo : EIATTR_KPARAM_INFO
	.align		4
.L_33:
        /*0008*/ 	.byte	0x04, 0x17
        /*000a*/ 	.short	(.L_35 - .L_34)
.L_34:
        /*000c*/ 	.word	0x00000000
        /*0010*/ 	.short	0x0002
        /*0012*/ 	.short	0x0010
        /*0014*/ 	.byte	0x00, 0xf5, 0x21, 0x00


	//----- nvinfo : EIATTR_KPARAM_INFO
	.align		4
.L_35:
        /*0018*/ 	.byte	0x04, 0x17
        /*001a*/ 	.short	(.L_37 - .L_36)
.L_36:
        /*001c*/ 	.word	0x00000000
        /*0020*/ 	.short	0x0001
        /*0022*/ 	.short	0x0008
        /*0024*/ 	.byte	0x00, 0xf0, 0x11, 0x00


	//----- nvinfo : EIATTR_KPARAM_INFO
	.align		4
.L_37:
        /*0028*/ 	.byte	0x04, 0x17
        /*002a*/ 	.short	(.L_39 - .L_38)
.L_38:
        /*002c*/ 	.word	0x00000000
        /*0030*/ 	.short	0x0000
        /*0032*/ 	.short	0x0000
        /*0034*/ 	.byte	0x00, 0xf5, 0x21, 0x00


	//----- nvinfo : EIATTR_SPARSE_MMA_MASK
	.align		4
.L_39:
        /*0038*/ 	.byte	0x03, 0x50
        /*003a*/ 	.short	0x0000


	//----- nvinfo : EIATTR_MAXREG_COUNT
	.align		4
        /*003c*/ 	.byte	0x03, 0x1b
        /*003e*/ 	.short	0x00ff


	//----- nvinfo : EIATTR_NUM_BARRIERS
	.align		4
        /*0040*/ 	.byte	0x02, 0x4c
        /*0042*/ 	.byte	0x01
	.zero		1


	//----- nvinfo : EIATTR_MERCURY_ISA_VERSION
	.align		4
        /*0044*/ 	.byte	0x03, 0x5f
        /*0046*/ 	.short	0x0101


	//----- nvinfo : EIATTR_VRC_CTA_INIT_COUNT
	.align		4
        /*0048*/ 	.byte	0x02, 0x4a
	.zero		1
	.zero		1


	//----- nvinfo : EIATTR_EXIT_INSTR_OFFSETS
	.align		4
        /*004c*/ 	.byte	0x04, 0x1c
        /*004e*/ 	.short	(.L_41 - .L_40)


	//   ....[0]....
.L_40:
        /*0050*/ 	.word	0x00000f20


	//   ....[1]....
        /*0054*/ 	.word	0x00000f70


	//----- nvinfo : EIATTR_CRS_STACK_SIZE
	.align		4
.L_41:
        /*0058*/ 	.byte	0x04, 0x1e
        /*005a*/ 	.short	(.L_43 - .L_42)
.L_42:
        /*005c*/ 	.word	0x00000000


	//----- nvinfo : EIATTR_CBANK_PARAM_SIZE
	.align		4
.L_43:
        /*0060*/ 	.byte	0x03, 0x19
        /*0062*/ 	.short	0x0018


	//----- nvinfo : EIATTR_PARAM_CBANK
	.align		4
        /*0064*/ 	.byte	0x04, 0x0a
        /*0066*/ 	.short	(.L_45 - .L_44)
	.align		4
.L_44:
        /*0068*/ 	.word	index@(.nv.constant0._Z11getMaxOnGpuPKiiPi)
        /*006c*/ 	.short	0x0380
        /*006e*/ 	.short	0x0018


	//----- nvinfo : EIATTR_SW_WAR
	.align		4
.L_45:
        /*0070*/ 	.byte	0x04, 0x36
        /*0072*/ 	.short	(.L_47 - .L_46)
.L_46:
        /*0074*/ 	.word	0x00000008
.L_47:


//--------------------- .nv.info._Z11kernelCountPiS_ii --------------------------
	.section	.nv.info._Z11kernelCountPiS_ii,"",@"SHT_CUDA_INFO"
	.sectionflags	@""
	.align	4


	//----- nvinfo : EIATTR_CUDA_API_VERSION
	.align		4
        /*0000*/ 	.byte	0x04, 0x37
        /*0002*/ 	.short	(.L_49 - .L_48)
.L_48:
        /*0004*/ 	.word	0x00000082


	//----- nvinfo : EIATTR_KPARAM_INFO
	.align		4
.L_49:
        /*0008*/ 	.byte	0x04, 0x17
        /*000a*/ 	.short	(.L_51 - .L_50)
.L_50:
        /*000c*/ 	.word	0x00000000
        /*0010*/ 	.short	0x0003
        /*0012*/ 	.short	0x0014
        /*0014*/ 	.byte	0x00, 0xf0, 0x11, 0x00


	//----- nvinfo : EIATTR_KPARAM_INFO
	.align		4
.L_51:
        /*0018*/ 	.byte	0x04, 0x17
        /*001a*/ 	.short	(.L_53 - .L_52)
.L_52:
        /*001c*/ 	.word	0x00000000
        /*0020*/ 	.short	0x0002
        /*0022*/ 	.short	0x0010
        /*0024*/ 	.byte	0x00, 0xf0, 0x11, 0x00


	//----- nvinfo : EIATTR_KPARAM_INFO
	.align		4
.L_53:
        /*0028*/ 	.byte	0x04, 0x17
        /*002a*/ 	.short	(.L_55 - .L_54)
.L_54:
        /*002c*/ 	.word	0x00000000
        /*0030*/ 	.short	0x0001
        /*0032*/ 	.short	0x0008
        /*0034*/ 	.byte	0x00, 0xf5, 0x21, 0x00


	//----- nvinfo : EIATTR_KPARAM_INFO
	.align		4
.L_55:
        /*0038*/ 	.byte	0x04, 0x17
        /*003a*/ 	.short	(.L_57 - .L_56)
.L_56:
        /*003c*/ 	.word	0x00000000
        /*0040*/ 	.short	0x0000
        /*0042*/ 	.short	0x0000
        /*0044*/ 	.byte	0x00, 0xf5, 0x21, 0x00


	//----- nvinfo : EIATTR_SPARSE_MMA_MASK
	.align		4
.L_57:
        /*0048*/ 	.byte	0x03, 0x50
        /*004a*/ 	.short	0x0000


	//----- nvinfo : EIATTR_MAXREG_COUNT
	.align		4
        /*004c*/ 	.byte	0x03, 0x1b
        /*004e*/ 	.short	0x00ff


	//----- nvinfo : EIATTR_MERCURY_ISA_VERSION
	.align		4
        /*0050*/ 	.byte	0x03, 0x5f
        /*0052*/ 	.short	0x0101


	//----- nvinfo : EIATTR_VRC_CTA_INIT_COUNT
	.align		4
        /*0054*/ 	.byte	0x02, 0x4a
	.zero		1
	.zero		1


	//----- nvinfo : EIATTR_EXIT_INSTR_OFFSETS
	.align		4
        /*0058*/ 	.byte	0x04, 0x1c
        /*005a*/ 	.short	(.L_59 - .L_58)


	//   ....[0]....
.L_58:
        /*005c*/ 	.word	0x00000070


	//   ....[1]....
        /*0060*/ 	.word	0x000002c0


	//----- nvinfo : EIATTR_CBANK_PARAM_SIZE
	.align		4
.L_59:
        /*0064*/ 	.byte	0x03, 0x19
        /*0066*/ 	.short	0x0018


	//----- nvinfo : EIATTR_PARAM_CBANK
	.align		4
        /*0068*/ 	.byte	0x04, 0x0a
        /*006a*/ 	.short	(.L_61 - .L_60)
	.align		4
.L_60:
        /*006c*/ 	.word	index@(.nv.constant0._Z11kernelCountPiS_ii)
        /*0070*/ 	.short	0x0380
        /*0072*/ 	.short	0x0018


	//----- nvinfo : EIATTR_SW_WAR
	.align		4
.L_61:
        /*0074*/ 	.byte	0x04, 0x36
        /*0076*/ 	.short	(.L_63 - .L_62)
.L_62:
        /*0078*/ 	.word	0x00000008
.L_63:


//--------------------- .nv.callgraph             --------------------------
	.section	.nv.callgraph,"",@"SHT_CUDA_CALLGRAPH"
	.align	4
	.sectionentsize	8
	.align		4
        /*0000*/ 	.word	0x00000000
	.align		4
        /*0004*/ 	.word	0xffffffff
	.align		4
        /*0008*/ 	.word	0x00000000
	.align		4
        /*000c*/ 	.word	0xfffffffe
	.align		4
        /*0010*/ 	.word	0x00000000
	.align		4
        /*0014*/ 	.word	0xfffffffd
	.align		4
        /*0018*/ 	.word	0x00000000
	.align		4
        /*001c*/ 	.word	0xfffffffc


//--------------------- .text._Z12kernelOutputPiS_i --------------------------
	.section	.text._Z12kernelOutputPiS_i,"ax",@progbits
	.align	128
        .global         _Z12kernelOutputPiS_i
        .type           _Z12kernelOutputPiS_i,@function
        .size           _Z12kernelOutputPiS_i,(.L_x_29 - _Z12kernelOutputPiS_i)
        .other          _Z12kernelOutputPiS_i,@"STO_CUDA_ENTRY STV_DEFAULT"
_Z12kernelOutputPiS_i:
.text._Z12kernelOutputPiS_i:
[----:B------:R-:W-:Y:S01]  /*0000*/  LDC R1, c[0x0][0x37c] ;  /* 0x0000df00ff017b82 */ /* 0x000fe20000000800 */
[----:B------:R-:W0:Y:S07]  /*0010*/  S2R R7, SR_TID.X ;  /* 0x0000000000077919 */ /* 0x000e2e0000002100 */
[----:B------:R-:W0:Y:S01]  /*0020*/  S2UR UR4, SR_CTAID.X ;  /* 0x00000000000479c3 */ /* 0x000e220000002500 */
[----:B------:R-:W1:Y:S07]  /*0030*/  LDCU UR5, c[0x0][0x390] ;  /* 0x00007200ff0577ac */ /* 0x000e6e0008000800 */
[----:B------:R-:W0:Y:S02]  /*0040*/  LDC R0, c[0x0][0x360] ;  /* 0x0000d800ff007b82 */ /* 0x000e240000000800 */
[----:B0-----:R-:W-:-:S05]  /*0050*/  IMAD R7, R0, UR4, R7 ;  /* 0x0000000400077c24 */ /* 0x001fca000f8e0207 */
[----:B-1----:R-:W-:-:S13]  /*0060*/  ISETP.GE.AND P0, PT, R7, UR5, PT ;  /* 0x0000000507007c0c */ /* 0x002fda000bf06270 */
[----:B------:R-:W-:Y:S05]  /*0070*/  @P0 EXIT ;  /* 0x000000000000094d */ /* 0x000fea0003800000 */
[----:B------:R-:W0:Y:S01]  /*0080*/  LDC.64 R2, c[0x0][0x388] ;  /* 0x0000e200ff027b82 */ /* 0x000e220000000a00 */
[----:B------:R-:W1:Y:S07]  /*0090*/  LDCU.64 UR4, c[0x0][0x358] ;  /* 0x00006b00ff0477ac */ /* 0x000e6e0008000a00 */
[----:B------:R-:W2:Y:S01]  /*00a0*/  LDC.64 R4, c[0x0][0x380] ;  /* 0x0000e000ff047b82 */ /* 0x000ea20000000a00 */
[----:B0-----:R-:W-:-:S06]  /*00b0*/  IMAD.WIDE R2, R7, 0x4, R2 ;  /* 0x0000000407027825 */ /* 0x001fcc00078e0202 */
[----:B-1----:R-:W3:Y:S01]  /*00c0*/  LDG.E R3, desc[UR4][R2.64] ;  /* 0x0000000402037981 */ /* 0x002ee2000c1e1900 */
[----:B--2---:R-:W-:-:S05]  /*00d0*/  IMAD.WIDE R4, R7, 0x4, R4 ;  /* 0x0000000407047825 */ /* 0x004fca00078e0204 */
[----:B---3--:R-:W-:Y:S01]  /*00e0*/  STG.E desc[UR4][R4.64], R3 ;  /* 0x0000000304007986 */ /* 0x008fe2000c101904 */
[----:B------:R-:W-:Y:S05]  /*00f0*/  EXIT ;  /* 0x000000000000794d */ /* 0x000fea0003800000 */
.L_x_0:
[----:B------:R-:W-:-:S00]  /*0100*/  BRA `(.L_x_0) ;  /* 0xfffffffc00fc7947 */ /* 0x000fc0000383ffff */
[----:B------:R-:W-:-:S00]  /*0110*/  NOP ;  /* 0x0000000000007918 */ /* 0x000fc00000000000 */
        /* <DEDUP_REMOVED lines=14> */
.L_x_29:


//--------------------- .text._Z11getMaxOnGpuPKiiPi --------------------------
	.section	.text._Z11getMaxOnGpuPKiiPi,"ax",@progbits
	.align	128
        .global         _Z11getMaxOnGpuPKiiPi
        .type           _Z11getMaxOnGpuPKiiPi,@function
        .size           _Z11getMaxOnGpuPKiiPi,(.L_x_30 - _Z11getMaxOnGpuPKiiPi)
        .other          _Z11getMaxOnGpuPKiiPi,@"STO_CUDA_ENTRY STV_DEFAULT"
_Z11getMaxOnGpuPKiiPi:
.text._Z11getMaxOnGpuPKiiPi:
[----:B------:R-:W-:Y:S01]  /*0000*/  LDC R1, c[0x0][0x37c] ;  /* 0x0000df00ff017b82 */ /* 0x000fe20000000800 */
[----:B------:R-:W0:Y:S01]  /*0010*/  S2R R0, SR_TID.X ;  /* 0x0000000000007919 */ /* 0x000e220000002100 */
[----:B------:R-:W1:Y:S06]  /*0020*/  LDCU UR4, c[0x0][0x388] ;  /* 0x00007100ff0477ac */ /* 0x000e6c0008000800 */
[----:B------:R-:W2:Y:S01]  /*0030*/  LDC R4, c[0x0][0x370] ;  /* 0x0000dc00ff047b82 */ /* 0x000ea20000000800 */
[----:B------:R-:W-:Y:S01]  /*0040*/  BSSY.RECONVERGENT B2, `(.L_x_1) ;  /* 0x00000a7000027945 */ /* 0x000fe20003800200 */
[----:B------:R-:W0:Y:S01]  /*0050*/  S2R R3, SR_CTAID.X ;  /* 0x0000000000037919 */ /* 0x000e220000002500 */
[----:B------:R-:W3:Y:S01]  /*0060*/  LDCU.64 UR6, c[0x0][0x358] ;  /* 0x00006b00ff0677ac */ /* 0x000ee20008000a00 */
[----:B------:R-:W-:-:S02]  /*0070*/  IMAD.MOV.U32 R7, RZ, RZ, RZ ;  /* 0x000000ffff077224 */ /* 0x000fc400078e00ff */
[----:B0-----:R-:W-:-:S05]  /*0080*/  IMAD R5, R3, 0x80, R0 ;  /* 0x0000008003057824 */ /* 0x001fca00078e0200 */
[----:B-1----:R-:W-:-:S13]  /*0090*/  ISETP.GE.AND P0, PT, R5, UR4, PT ;  /* 0x0000000405007c0c */ /* 0x002fda000bf06270 */
[----:B--23--:R-:W-:Y:S05]  /*00a0*/  @P0 BRA `(.L_x_2) ;  /* 0x0000000800800947 */ /* 0x00cfea0003800000 */
[----:B------:R-:W-:Y:S01]  /*00b0*/  IMAD.SHL.U32 R4, R4, 0x80, RZ ;  /* 0x0000008004047824 */ /* 0x000fe200078e00ff */
[----:B------:R-:W-:Y:S03]  /*00c0*/  BSSY.RECONVERGENT B1, `(.L_x_3) ;  /* 0x0000093000017945 */ /* 0x000fe60003800200 */
[----:B------:R-:W0:Y:S01]  /*00d0*/  I2F.U32.RP R10, R4 ;  /* 0x00000004000a7306 */ /* 0x000e220000209000 */
[C---:B------:R-:W-:Y:S01]  /*00e0*/  IMAD.IADD R2, R4.reuse, 0x1, R5 ;  /* 0x0000000104027824 */ /* 0x040fe200078e0205 */
[----:B------:R-:W-:Y:S01]  /*00f0*/  ISETP.NE.U32.AND P2, PT, R4, RZ, PT ;  /* 0x000000ff0400720c */ /* 0x000fe20003f45070 */
[----:B------:R-:W-:-:S03]  /*0100*/  IMAD.MOV R11, RZ, RZ, -R4 ;  /* 0x000000ffff0b7224 */ /* 0x000fc600078e0a04 */
[C---:B------:R-:W-:Y:S02]  /*0110*/  ISETP.GE.AND P0, PT, R2.reuse, UR4, PT ;  /* 0x0000000402007c0c */ /* 0x040fe4000bf06270 */
[----:B------:R-:W-:Y:S02]  /*0120*/  VIMNMX R9, PT, PT, R2, UR4, !PT ;  /* 0x0000000402097c48 */ /* 0x000fe4000ffe0100 */
[----:B------:R-:W-:-:S04]  /*0130*/  SEL R8, RZ, 0x1, P0 ;  /* 0x00000001ff087807 */ /* 0x000fc80000000000 */
[----:B------:R-:W-:Y:S01]  /*0140*/  IADD3 R9, PT, PT, R9, -R2, -R8 ;  /* 0x8000000209097210 */ /* 0x000fe20007ffe808 */
[----:B0-----:R-:W0:Y:S02]  /*0150*/  MUFU.RCP R10, R10 ;  /* 0x0000000a000a7308 */ /* 0x001e240000001000 */
[----:B0-----:R-:W-:-:S06]  /*0160*/  VIADD R6, R10, 0xffffffe ;  /* 0x0ffffffe0a067836 */ /* 0x001fcc0000000000 */
[----:B------:R0:W1:Y:S02]  /*0170*/  F2I.FTZ.U32.TRUNC.NTZ R7, R6 ;  /* 0x0000000600077305 */ /* 0x000064000021f000 */
[----:B0-----:R-:W-:Y:S02]  /*0180*/  IMAD.MOV.U32 R6, RZ, RZ, RZ ;  /* 0x000000ffff067224 */ /* 0x001fe400078e00ff */
[----:B-1----:R-:W-:-:S04]  /*0190*/  IMAD R11, R11, R7, RZ ;  /* 0x000000070b0b7224 */ /* 0x002fc800078e02ff */
[----:B------:R-:W-:-:S06]  /*01a0*/  IMAD.HI.U32 R10, R7, R11, R6 ;  /* 0x0000000b070a7227 */ /* 0x000fcc00078e0006 */
[----:B------:R-:W-:-:S04]  /*01b0*/  IMAD.HI.U32 R7, R10, R9, RZ ;  /* 0x000000090a077227 */ /* 0x000fc800078e00ff */
[----:B------:R-:W-:-:S04]  /*01c0*/  IMAD.MOV R2, RZ, RZ, -R7 ;  /* 0x000000ffff027224 */ /* 0x000fc800078e0a07 */
[----:B------:R-:W-:-:S05]  /*01d0*/  IMAD R9, R4, R2, R9 ;  /* 0x0000000204097224 */ /* 0x000fca00078e0209 */
[----:B------:R-:W-:-:S13]  /*01e0*/  ISETP.GE.U32.AND P0, PT, R9, R4, PT ;  /* 0x000000040900720c */ /* 0x000fda0003f06070 */
[----:B------:R-:W-:Y:S02]  /*01f0*/  @P0 IMAD.IADD R9, R9, 0x1, -R4 ;  /* 0x0000000109090824 */ /* 0x000fe400078e0a04 */
[----:B------:R-:W-:-:S03]  /*0200*/  @P0 VIADD R7, R7, 0x1 ;  /* 0x0000000107070836 */ /* 0x000fc60000000000 */
[----:B------:R-:W-:-:S13]  /*0210*/  ISETP.GE.U32.AND P1, PT, R9, R4, PT ;  /* 0x000000040900720c */ /* 0x000fda0003f26070 */
[----:B------:R-:W-:Y:S01]  /*0220*/  @P1 VIADD R7, R7, 0x1 ;  /* 0x0000000107071836 */ /* 0x000fe20000000000 */
[----:B------:R-:W-:-:S05]  /*0230*/  @!P2 LOP3.LUT R7, RZ, R4, RZ, 0x33, !PT ;  /* 0x00000004ff07a212 */ /* 0x000fca00078e33ff */
[----:B------:R-:W-:-:S04]  /*0240*/  IMAD.IADD R7, R8, 0x1, R7 ;  /* 0x0000000108077824 */ /* 0x000fc800078e0207 */
[C---:B------:R-:W-:Y:S01]  /*0250*/  VIADD R2, R7.reuse, 0x1 ;  /* 0x0000000107027836 */ /* 0x040fe20000000000 */
[----:B------:R-:W-:Y:S01]  /*0260*/  ISETP.GE.U32.AND P0, PT, R7, 0x3, PT ;  /* 0x000000030700780c */ /* 0x000fe20003f06070 */
[----:B------:R-:W-:-:S03]  /*0270*/  IMAD.MOV.U32 R7, RZ, RZ, RZ ;  /* 0x000000ffff077224 */ /* 0x000fc600078e00ff */
[----:B------:R-:W-:-:S09]  /*0280*/  LOP3.LUT R6, R2, 0x3, RZ, 0xc0, !PT ;  /* 0x0000000302067812 */ /* 0x000fd200078ec0ff */
[----:B------:R-:W-:Y:S05]  /*0290*/  @!P0 BRA `(.L_x_4) ;  /* 0x0000000400d48947 */ /* 0x000fea0003800000 */
[----:B------:R-:W-:Y:S01]  /*02a0*/  LOP3.LUT R2, R2, 0xfffffffc, RZ, 0xc0, !PT ;  /* 0xfffffffc02027812 */ /* 0x000fe200078ec0ff */
[----:B------:R-:W-:Y:S01]  /*02b0*/  BSSY.RELIABLE B0, `(.L_x_5) ;  /* 0x0000063000007945 */ /* 0x000fe20003800100 */
[----:B------:R-:W-:-:S03]  /*02c0*/  IMAD.MOV.U32 R7, RZ, RZ, RZ ;  /* 0x000000ffff077224 */ /* 0x000fc600078e00ff */
[----:B------:R-:W-:-:S05]  /*02d0*/  IMAD.MOV R2, RZ, RZ, -R2 ;  /* 0x000000ffff027224 */ /* 0x000fca00078e0a02 */
[----:B------:R-:W-:-:S13]  /*02e0*/  ISETP.GE.AND P0, PT, R2, RZ, PT ;  /* 0x000000ff0200720c */ /* 0x000fda0003f06270 */
[----:B------:R-:W-:Y:S05]  /*02f0*/  @P0 BRA `(.L_x_6) ;  /* 0x0000000400780947 */ /* 0x000fea0003800000 */
[----:B------:R-:W-:Y:S01]  /*0300*/  IMAD.MOV R8, RZ, RZ, -R2 ;  /* 0x000000ffff087224 */ /* 0x000fe200078e0a02 */
[----:B------:R-:W-:Y:S01]  /*0310*/  BSSY.RECONVERGENT B3, `(.L_x_7) ;  /* 0x0000039000037945 */ /* 0x000fe20003800200 */
[----:B------:R-:W-:-:S03]  /*0320*/  PLOP3.LUT P0, PT, PT, PT, PT, 0x80, 0x8 ;  /* 0x000000000008781c */ /* 0x000fc60003f0f070 */
[----:B------:R-:W-:-:S13]  /*0330*/  ISETP.GT.AND P1, PT, R8, 0xc, PT ;  /* 0x0000000c0800780c */ /* 0x000fda0003f24270 */
[----:B------:R-:W-:Y:S05]  /*0340*/  @!P1 BRA `(.L_x_8) ;  /* 0x0000000000d49947 */ /* 0x000fea0003800000 */
[----:B------:R-:W-:-:S13]  /*0350*/  PLOP3.LUT P0, PT, PT, PT, PT, 0x8, 0x80 ;  /* 0x000000000080781c */ /* 0x000fda0003f0e170 */
.L_x_9:
[----:B------:R-:W0:Y:S01]  /*0360*/  LDC.64 R18, c[0x0][0x380] ;  /* 0x0000e000ff127b82 */ /* 0x000e220000000a00 */
[----:B------:R-:W-:-:S04]  /*0370*/  IADD3 R11, PT, PT, R4, R5, R4 ;  /* 0x00000005040b7210 */ /* 0x000fc80007ffe004 */
[----:B------:R-:W-:Y:S01]  /*0380*/  IADD3 R11, PT, PT, R4, R11, R4 ;  /* 0x0000000b040b7210 */ /* 0x000fe20007ffe004 */
[----:B0-----:R-:W-:-:S03]  /*0390*/  IMAD.WIDE R8, R5, 0x4, R18 ;  /* 0x0000000405087825 */ /* 0x001fc600078e0212 */
[----:B------:R-:W-:Y:S01]  /*03a0*/  IADD3 R5, PT, PT, R4, R11, R4 ;  /* 0x0000000b04057210 */ /* 0x000fe20007ffe004 */
[----:B------:R-:W-:-:S03]  /*03b0*/  IMAD.WIDE R24, R11, 0x4, R18 ;  /* 0x000000040b187825 */ /* 0x000fc600078e0212 */
[C---:B------:R-:W-:Y:S01]  /*03c0*/  IADD3 R5, PT, PT, R4.reuse, R5, R4 ;  /* 0x0000000504057210 */ /* 0x040fe20007ffe004 */
[C---:B------:R-:W-:Y:S02]  /*03d0*/  IMAD.WIDE R12, R4.reuse, 0x4, R8 ;  /* 0x00000004040c7825 */ /* 0x040fe400078e0208 */
[----:B------:R-:W2:Y:S02]  /*03e0*/  LDG.E R8, desc[UR6][R8.64] ;  /* 0x0000000608087981 */ /* 0x000ea4000c1e1900 */
[C---:B------:R-:W-:Y:S02]  /*03f0*/  IMAD.WIDE R20, R4.reuse, 0x4, R24 ;  /* 0x0000000404147825 */ /* 0x040fe400078e0218 */
[----:B------:R-:W3:Y:S02]  /*0400*/  LDG.E R24, desc[UR6][R24.64] ;  /* 0x0000000618187981 */ /* 0x000ee4000c1e1900 */
[----:B------:R-:W-:-:S04]  /*0410*/  IMAD.WIDE R28, R4, 0x4, R12 ;  /* 0x00000004041c7825 */ /* 0x000fc800078e020c */
[----:B------:R-:W-:Y:S01]  /*0420*/  IMAD.WIDE R16, R5, 0x4, R18 ;  /* 0x0000000405107825 */ /* 0x000fe200078e0212 */
[C---:B------:R-:W-:Y:S01]  /*0430*/  IADD3 R5, PT, PT, R4.reuse, R5, R4 ;  /* 0x0000000504057210 */ /* 0x040fe20007ffe004 */
[----:B------:R0:W2:Y:S02]  /*0440*/  LDG.E R9, desc[UR6][R12.64] ;  /* 0x000000060c097981 */ /* 0x0000a4000c1e1900 */
[C---:B------:R-:W-:Y:S01]  /*0450*/  IMAD.WIDE R22, R4.reuse, 0x4, R28 ;  /* 0x0000000404167825 */ /* 0x040fe200078e021c */
[C---:B------:R-:W-:Y:S01]  /*0460*/  IADD3 R5, PT, PT, R4.reuse, R5, R4 ;  /* 0x0000000504057210 */ /* 0x040fe20007ffe004 */
[----:B------:R-:W4:Y:S02]  /*0470*/  LDG.E R26, desc[UR6][R28.64] ;  /* 0x000000061c1a7981 */ /* 0x000f24000c1e1900 */
[C---:B------:R-:W-:Y:S02]  /*0480*/  IMAD.WIDE R10, R4.reuse, 0x4, R20 ;  /* 0x00000004040a7825 */ /* 0x040fe400078e0214 */
[----:B------:R1:W4:Y:S02]  /*0490*/  LDG.E R25, desc[UR6][R22.64] ;  /* 0x0000000616197981 */ /* 0x000324000c1e1900 */
[----:B------:R-:W-:-:S02]  /*04a0*/  IMAD.WIDE R14, R4, 0x4, R16 ;  /* 0x00000004040e7825 */ /* 0x000fc400078e0210 */
[----:B------:R-:W3:Y:S02]  /*04b0*/  LDG.E R21, desc[UR6][R20.64] ;  /* 0x0000000614157981 */ /* 0x000ee4000c1e1900 */
[----:B------:R-:W-:Y:S02]  /*04c0*/  IMAD.WIDE R18, R5, 0x4, R18 ;  /* 0x0000000405127825 */ /* 0x000fe400078e0212 */
[----:B------:R-:W5:Y:S02]  /*04d0*/  LDG.E R16, desc[UR6][R16.64] ;  /* 0x0000000610107981 */ /* 0x000f64000c1e1900 */
[C---:B0-----:R-:W-:Y:S02]  /*04e0*/  IMAD.WIDE R12, R4.reuse, 0x4, R10 ;  /* 0x00000004040c7825 */ /* 0x041fe400078e020a */
[----:B------:R-:W5:Y:S04]  /*04f0*/  LDG.E R27, desc[UR6][R14.64] ;  /* 0x000000060e1b7981 */ /* 0x000f68000c1e1900 */
[----:B------:R0:W5:Y:S01]  /*0500*/  LDG.E R20, desc[UR6][R10.64] ;  /* 0x000000060a147981 */ /* 0x000162000c1e1900 */
[----:B-1----:R-:W-:-:S03]  /*0510*/  IMAD.WIDE R22, R4, 0x4, R18 ;  /* 0x0000000404167825 */ /* 0x002fc600078e0212 */
[----:B------:R-:W5:Y:S04]  /*0520*/  LDG.E R13, desc[UR6][R12.64] ;  /* 0x000000060c0d7981 */ /* 0x000f68000c1e1900 */
[----:B------:R-:W5:Y:S01]  /*0530*/  LDG.E R18, desc[UR6][R18.64] ;  /* 0x0000000612127981 */ /* 0x000f62000c1e1900 */
[----:B0-----:R-:W-:-:S05]  /*0540*/  IMAD.WIDE R10, R4, 0x4, R14 ;  /* 0x00000004040a7825 */ /* 0x001fca00078e020e */
[----:B------:R0:W5:Y:S01]  /*0550*/  LDG.E R12, desc[UR6][R10.64] ;  /* 0x000000060a0c7981 */ /* 0x000162000c1e1900 */
[----:B------:R-:W-:-:S06]  /*0560*/  IMAD.WIDE R28, R4, 0x4, R10 ;  /* 0x00000004041c7825 */ /* 0x000fcc00078e020a */
[----:B------:R-:W5:Y:S01]  /*0570*/  LDG.E R29, desc[UR6][R28.64] ;  /* 0x000000061c1d7981 */ /* 0x000f62000c1e1900 */
[----:B0-----:R-:W-:-:S03]  /*0580*/  IMAD.WIDE R10, R4, 0x4, R22 ;  /* 0x00000004040a7825 */ /* 0x001fc600078e0216 */
[----:B------:R-:W5:Y:S01]  /*0590*/  LDG.E R23, desc[UR6][R22.64] ;  /* 0x0000000616177981 */ /* 0x000f62000c1e1900 */
[----:B------:R-:W-:-:S03]  /*05a0*/  IMAD.WIDE R14, R4, 0x4, R10 ;  /* 0x00000004040e7825 */ /* 0x000fc600078e020a */
[----:B------:R-:W5:Y:S04]  /*05b0*/  LDG.E R17, desc[UR6][R10.64] ;  /* 0x000000060a117981 */ /* 0x000f68000c1e1900 */
[----:B------:R-:W5:Y:S01]  /*05c0*/  LDG.E R14, desc[UR6][R14.64] ;  /* 0x000000060e0e7981 */ /* 0x000f62000c1e1900 */
[----:B------:R-:W-:-:S05]  /*05d0*/  VIADD R2, R2, 0x10 ;  /* 0x0000001002027836 */ /* 0x000fca0000000000 */
[----:B------:R-:W-:Y:S02]  /*05e0*/  ISETP.GE.AND P1, PT, R2, -0xc, PT ;  /* 0xfffffff40200780c */ /* 0x000fe40003f26270 */
[----:B------:R-:W-:-:S04]  /*05f0*/  IADD3 R5, PT, PT, R4, R5, R4 ;  /* 0x0000000504057210 */ /* 0x000fc80007ffe004 */
[----:B------:R-:W-:Y:S02]  /*0600*/  IADD3 R5, PT, PT, R4, R5, R4 ;  /* 0x0000000504057210 */ /* 0x000fe40007ffe004 */
[----:B--2---:R-:W-:-:S04]  /*0610*/  IADD3 R8, PT, PT, R9, R8, R7 ;  /* 0x0000000809087210 */ /* 0x004fc80007ffe007 */
[----:B----4-:R-:W-:-:S04]  /*0620*/  IADD3 R8, PT, PT, R25, R26, R8 ;  /* 0x0000001a19087210 */ /* 0x010fc80007ffe008 */
[----:B---3--:R-:W-:-:S04]  /*0630*/  IADD3 R8, PT, PT, R21, R24, R8 ;  /* 0x0000001815087210 */ /* 0x008fc80007ffe008 */
[----:B-----5:R-:W-:-:S04]  /*0640*/  IADD3 R8, PT, PT, R13, R20, R8 ;  /* 0x000000140d087210 */ /* 0x020fc80007ffe008 */
[----:B------:R-:W-:-:S04]  /*0650*/  IADD3 R8, PT, PT, R27, R16, R8 ;  /* 0x000000101b087210 */ /* 0x000fc80007ffe008 */
[----:B------:R-:W-:-:S04]  /*0660*/  IADD3 R8, PT, PT, R29, R12, R8 ;  /* 0x0000000c1d087210 */ /* 0x000fc80007ffe008 */
[----:B------:R-:W-:-:S04]  /*0670*/  IADD3 R8, PT, PT, R23, R18, R8 ;  /* 0x0000001217087210 */ /* 0x000fc80007ffe008 */
[----:B------:R-:W-:Y:S01]  /*0680*/  IADD3 R7, PT, PT, R14, R17, R8 ;  /* 0x000000110e077210 */ /* 0x000fe20007ffe008 */
[----:B------:R-:W-:Y:S06]  /*0690*/  @!P1 BRA `(.L_x_9) ;  /* 0xfffffffc00309947 */ /* 0x000fec000383ffff */
.L_x_8:
[----:B------:R-:W-:Y:S05]  /*06a0*/  BSYNC.RECONVERGENT B3 ;  /* 0x0000000000037941 */ /* 0x000fea0003800200 */
.L_x_7:
[----:B------:R-:W-:Y:S01]  /*06b0*/  IMAD.MOV R8, RZ, RZ, -R2 ;  /* 0x000000ffff087224 */ /* 0x000fe200078e0a02 */
[----:B------:R-:W-:Y:S04]  /*06c0*/  BSSY.RECONVERGENT B3, `(.L_x_10) ;  /* 0x000001e000037945 */ /* 0x000fe80003800200 */
[----:B------:R-:W-:-:S13]  /*06d0*/  ISETP.GT.AND P1, PT, R8, 0x4, PT ;  /* 0x000000040800780c */ /* 0x000fda0003f24270 */
[----:B------:R-:W-:Y:S05]  /*06e0*/  @!P1 BRA `(.L_x_11) ;  /* 0x00000000006c9947 */ /* 0x000fea0003800000 */
[----:B------:R-:W0:Y:S01]  /*06f0*/  LDC.64 R12, c[0x0][0x380] ;  /* 0x0000e000ff0c7b82 */ /* 0x000e220000000a00 */
[----:B------:R-:W-:Y:S01]  /*0700*/  IADD3 R9, PT, PT, R4, R5, R4 ;  /* 0x0000000504097210 */ /* 0x000fe20007ffe004 */
[----:B0-----:R-:W-:-:S03]  /*0710*/  IMAD.WIDE R22, R5, 0x4, R12 ;  /* 0x0000000405167825 */ /* 0x001fc600078e020c */
[C---:B------:R-:W-:Y:S01]  /*0720*/  IADD3 R5, PT, PT, R4.reuse, R9, R4 ;  /* 0x0000000904057210 */ /* 0x040fe20007ffe004 */
[----:B------:R-:W-:Y:S02]  /*0730*/  IMAD.WIDE R14, R4, 0x4, R22 ;  /* 0x00000004040e7825 */ /* 0x000fe400078e0216 */
[----:B------:R-:W2:Y:S02]  /*0740*/  LDG.E R22, desc[UR6][R22.64] ;  /* 0x0000000616167981 */ /* 0x000ea4000c1e1900 */
[----:B------:R-:W-:-:S04]  /*0750*/  IMAD.WIDE R12, R5, 0x4, R12 ;  /* 0x00000004050c7825 */ /* 0x000fc800078e020c */
[C---:B------:R-:W-:Y:S02]  /*0760*/  IMAD.WIDE R8, R4.reuse, 0x4, R14 ;  /* 0x0000000404087825 */ /* 0x040fe400078e020e */
[----:B------:R-:W2:Y:S02]  /*0770*/  LDG.E R14, desc[UR6][R14.64] ;  /* 0x000000060e0e7981 */ /* 0x000ea4000c1e1900 */
[C---:B------:R-:W-:Y:S02]  /*0780*/  IMAD.WIDE R10, R4.reuse, 0x4, R12 ;  /* 0x00000004040a7825 */ /* 0x040fe400078e020c */
[----:B------:R-:W3:Y:S02]  /*0790*/  LDG.E R13, desc[UR6][R12.64] ;  /* 0x000000060c0d7981 */ /* 0x000ee4000c1e1900 */
[C---:B------:R-:W-:Y:S02]  /*07a0*/  IMAD.WIDE R16, R4.reuse, 0x4, R8 ;  /* 0x0000000404107825 */ /* 0x040fe400078e0208 */
[----:B------:R-:W4:Y:S02]  /*07b0*/  LDG.E R9, desc[UR6][R8.64] ;  /* 0x0000000608097981 */ /* 0x000f24000c1e1900 */
[----:B------:R-:W-:-:S02]  /*07c0*/  IMAD.WIDE R18, R4, 0x4, R10 ;  /* 0x0000000404127825 */ /* 0x000fc400078e020a */
[----:B------:R-:W4:Y:S02]  /*07d0*/  LDG.E R16, desc[UR6][R16.64] ;  /* 0x0000000610107981 */ /* 0x000f24000c1e1900 */
[C---:B------:R-:W-:Y:S02]  /*07e0*/  IMAD.WIDE R20, R4.reuse, 0x4, R18 ;  /* 0x0000000404147825 */ /* 0x040fe400078e0212 */
[----:B------:R-:W3:Y:S04]  /*07f0*/  LDG.E R10, desc[UR6][R10.64] ;  /* 0x000000060a0a7981 */ /* 0x000ee8000c1e1900 */
[----:B------:R-:W5:Y:S04]  /*0800*/  LDG.E R19, desc[UR6][R18.64] ;  /* 0x0000000612137981 */ /* 0x000f68000c1e1900 */
[----:B------:R-:W5:Y:S01]  /*0810*/  LDG.E R20, desc[UR6][R20.64] ;  /* 0x0000000614147981 */ /* 0x000f62000c1e1900 */
[----:B------:R-:W-:Y:S01]  /*0820*/  IADD3 R5, PT, PT, R4, R5, R4 ;  /* 0x0000000504057210 */ /* 0x000fe20007ffe004 */
[----:B------:R-:W-:Y:S01]  /*0830*/  VIADD R2, R2, 0x8 ;  /* 0x0000000802027836 */ /* 0x000fe20000000000 */
[----:B------:R-:W-:-:S02]  /*0840*/  PLOP3.LUT P0, PT, PT, PT, PT, 0x8, 0x80 ;  /* 0x000000000080781c */ /* 0x000fc40003f0e170 */
[----:B------:R-:W-:Y:S02]  /*0850*/  IADD3 R5, PT, PT, R4, R5, R4 ;  /* 0x0000000504057210 */ /* 0x000fe40007ffe004 */
[----:B--2---:R-:W-:-:S04]  /*0860*/  IADD3 R22, PT, PT, R14, R22, R7 ;  /* 0x000000160e167210 */ /* 0x004fc80007ffe007 */
[----:B----4-:R-:W-:-:S04]  /*0870*/  IADD3 R22, PT, PT, R16, R9, R22 ;  /* 0x0000000910167210 */ /* 0x010fc80007ffe016 */
[----:B---3--:R-:W-:-:S04]  /*0880*/  IADD3 R22, PT, PT, R10, R13, R22 ;  /* 0x0000000d0a167210 */ /* 0x008fc80007ffe016 */
[----:B-----5:R-:W-:-:S07]  /*0890*/  IADD3 R7, PT, PT, R20, R19, R22 ;  /* 0x0000001314077210 */ /* 0x020fce0007ffe016 */
.L_x_11:
[----:B------:R-:W-:Y:S05]  /*08a0*/  BSYNC.RECONVERGENT B3 ;  /* 0x0000000000037941 */ /* 0x000fea0003800200 */
.L_x_10:
[----:B------:R-:W-:-:S13]  /*08b0*/  ISETP.NE.OR P0, PT, R2, RZ, P0 ;  /* 0x000000ff0200720c */ /* 0x000fda0000705670 */
[----:B------:R-:W-:Y:S05]  /*08c0*/  @!P0 BREAK.RELIABLE B0 ;  /* 0x0000000000008942 */ /* 0x000fea0003800100 */
[----:B------:R-:W-:Y:S05]  /*08d0*/  @!P0 BRA `(.L_x_4) ;  /* 0x0000000000448947 */ /* 0x000fea0003800000 */
.L_x_6:
[----:B------:R-:W-:Y:S05]  /*08e0*/  BSYNC.RELIABLE B0 ;  /* 0x0000000000007941 */ /* 0x000fea0003800100 */
.L_x_5:
[----:B------:R-:W0:Y:S02]  /*08f0*/  LDC.64 R8, c[0x0][0x380] ;  /* 0x0000e000ff087b82 */ /* 0x000e240000000a00 */
[----:B0-----:R-:W-:-:S04]  /*0900*/  IMAD.WIDE R8, R5, 0x4, R8 ;  /* 0x0000000405087825 */ /* 0x001fc800078e0208 */
[C---:B------:R-:W-:Y:S02]  /*0910*/  IMAD.WIDE R10, R4.reuse, 0x4, R8 ;  /* 0x00000004040a7825 */ /* 0x040fe400078e0208 */
[----:B------:R-:W2:Y:S02]  /*0920*/  LDG.E R8, desc[UR6][R8.64] ;  /* 0x0000000608087981 */ /* 0x000ea4000c1e1900 */
[C---:B------:R-:W-:Y:S02]  /*0930*/  IMAD.WIDE R12, R4.reuse, 0x4, R10 ;  /* 0x00000004040c7825 */ /* 0x040fe400078e020a */
[----:B------:R-:W2:Y:S02]  /*0940*/  LDG.E R10, desc[UR6][R10.64] ;  /* 0x000000060a0a7981 */ /* 0x000ea4000c1e1900 */
[----:B------:R-:W-:Y:S02]  /*0950*/  IMAD.WIDE R14, R4, 0x4, R12 ;  /* 0x00000004040e7825 */ /* 0x000fe400078e020c */
[----:B------:R-:W3:Y:S04]  /*0960*/  LDG.E R12, desc[UR6][R12.64] ;  /* 0x000000060c0c7981 */ /* 0x000ee8000c1e1900 */
[----:B------:R-:W3:Y:S01]  /*0970*/  LDG.E R14, desc[UR6][R14.64] ;  /* 0x000000060e0e7981 */ /* 0x000ee2000c1e1900 */
[----:B------:R-:W-:-:S05]  /*0980*/  VIADD R2, R2, 0x4 ;  /* 0x0000000402027836 */ /* 0x000fca0000000000 */
[----:B------:R-:W-:Y:S02]  /*0990*/  ISETP.NE.AND P0, PT, R2, RZ, PT ;  /* 0x000000ff0200720c */ /* 0x000fe40003f05270 */
[----:B------:R-:W-:-:S04]  /*09a0*/  IADD3 R5, PT, PT, R4, R5, R4 ;  /* 0x0000000504057210 */ /* 0x000fc80007ffe004 */
[----:B------:R-:W-:Y:S02]  /*09b0*/  IADD3 R5, PT, PT, R4, R5, R4 ;  /* 0x0000000504057210 */ /* 0x000fe40007ffe004 */
[----:B--2---:R-:W-:-:S04]  /*09c0*/  IADD3 R7, PT, PT, R10, R8, R7 ;  /* 0x000000080a077210 */ /* 0x004fc80007ffe007 */
[----:B---3--:R-:W-:Y:S01]  /*09d0*/  IADD3 R7, PT, PT, R14, R12, R7 ;  /* 0x0000000c0e077210 */ /* 0x008fe20007ffe007 */
[----:B------:R-:W-:Y:S06]  /*09e0*/  @P0 BRA `(.L_x_5) ;  /* 0xfffffffc00c00947 */ /* 0x000fec000383ffff */
.L_x_4:
[----:B------:R-:W-:Y:S05]  /*09f0*/  BSYNC.RECONVERGENT B1 ;  /* 0x0000000000017941 */ /* 0x000fea0003800200 */
.L_x_3:
[----:B------:R-:W-:-:S13]  /*0a00*/  ISETP.NE.AND P0, PT, R6, RZ, PT ;  /* 0x000000ff0600720c */ /* 0x000fda0003f05270 */
[----:B------:R-:W-:Y:S05]  /*0a10*/  @!P0 BRA `(.L_x_2) ;  /* 0x0000000000248947 */ /* 0x000fea0003800000 */
[----:B------:R-:W0:Y:S01]  /*0a20*/  LDC.64 R8, c[0x0][0x380] ;  /* 0x0000e000ff087b82 */ /* 0x000e220000000a00 */
[----:B------:R-:W-:-:S07]  /*0a30*/  IMAD.MOV R6, RZ, RZ, -R6 ;  /* 0x000000ffff067224 */ /* 0x000fce00078e0a06 */
.L_x_12:
[----:B0-----:R-:W-:-:S06]  /*0a40*/  IMAD.WIDE R10, R5, 0x4, R8 ;  /* 0x00000004050a7825 */ /* 0x001fcc00078e0208 */
[----:B------:R-:W2:Y:S01]  /*0a50*/  LDG.E R10, desc[UR6][R10.64] ;  /* 0x000000060a0a7981 */ /* 0x000ea2000c1e1900 */
[----:B------:R-:W-:Y:S02]  /*0a60*/  VIADD R6, R6, 0x1 ;  /* 0x0000000106067836 */ /* 0x000fe40000000000 */
[----:B------:R-:W-:-:S03]  /*0a70*/  IMAD.IADD R5, R4, 0x1, R5 ;  /* 0x0000000104057824 */ /* 0x000fc600078e0205 */
[----:B------:R-:W-:Y:S01]  /*0a80*/  ISETP.NE.AND P0, PT, R6, RZ, PT ;  /* 0x000000ff0600720c */ /* 0x000fe20003f05270 */
[----:B--2---:R-:W-:-:S12]  /*0a90*/  IMAD.IADD R7, R10, 0x1, R7 ;  /* 0x000000010a077824 */ /* 0x004fd800078e0207 */
[----:B------:R-:W-:Y:S05]  /*0aa0*/  @P0 BRA `(.L_x_12) ;  /* 0xfffffffc00e40947 */ /* 0x000fea000383ffff */
.L_x_2:
[----:B------:R-:W-:Y:S05]  /*0ab0*/  BSYNC.RECONVERGENT B2 ;  /* 0x0000000000027941 */ /* 0x000fea0003800200 */
.L_x_1:
[----:B------:R-:W-:Y:S05]  /*0ac0*/  WARPSYNC.ALL ;  /* 0x0000000000007948 */ /* 0x000fea0003800000 */
[----:B------:R-:W0:Y:S01]  /*0ad0*/  S2UR UR5, SR_CgaCtaId ;  /* 0x00000000000579c3 */ /* 0x000e220000008800 */
[----:B------:R-:W-:Y:S01]  /*0ae0*/  UMOV UR4, 0x400 ;  /* 0x0000040000047882 */ /* 0x000fe20000000000 */
[C---:B------:R-:W-:Y:S01]  /*0af0*/  ISETP.GT.U32.AND P6, PT, R0.reuse, 0x3f, PT ;  /* 0x0000003f0000780c */ /* 0x040fe20003fc4070 */
[----:B------:R-:W-:Y:S01]  /*0b00*/  BSSY.RECONVERGENT B0, `(.L_x_13) ;  /* 0x0000010000007945 */ /* 0x000fe20003800200 */
[C---:B------:R-:W-:Y:S02]  /*0b10*/  ISETP.GT.U32.AND P0, PT, R0.reuse, 0x1f, PT ;  /* 0x0000001f0000780c */ /* 0x040fe40003f04070 */
[----:B------:R-:W-:-:S02]  /*0b20*/  ISETP.GT.U32.AND P1, PT, R0, 0xf, PT ;  /* 0x0000000f0000780c */ /* 0x000fc40003f24070 */
[C---:B------:R-:W-:Y:S02]  /*0b30*/  ISETP.GT.U32.AND P2, PT, R0.reuse, 0x7, PT ;  /* 0x000000070000780c */ /* 0x040fe40003f44070 */
[C---:B------:R-:W-:Y:S02]  /*0b40*/  ISETP.GT.U32.AND P3, PT, R0.reuse, 0x3, PT ;  /* 0x000000030000780c */ /* 0x040fe40003f64070 */
[C---:B------:R-:W-:Y:S02]  /*0b50*/  ISETP.GT.U32.AND P4, PT, R0.reuse, 0x1, PT ;  /* 0x000000010000780c */ /* 0x040fe40003f84070 */
[----:B------:R-:W-:Y:S01]  /*0b60*/  ISETP.NE.AND P5, PT, R0, RZ, PT ;  /* 0x000000ff0000720c */ /* 0x000fe20003fa5270 */
[----:B0-----:R-:W-:-:S06]  /*0b70*/  ULEA UR4, UR5, UR4, 0x18 ;  /* 0x0000000405047291 */ /* 0x001fcc000f8ec0ff */
[----:B------:R-:W-:-:S05]  /*0b80*/  LEA R0, R0, UR4, 0x2 ;  /* 0x0000000400007c11 */ /* 0x000fca000f8e10ff */
[----:B------:R0:W-:Y:S01]  /*0b90*/  STS [R0], R7 ;  /* 0x0000000700007388 */ /* 0x0001e20000000800 */
[----:B------:R-:W-:Y:S06]  /*0ba0*/  BAR.SYNC.DEFER_BLOCKING 0x0 ;  /* 0x0000000000007b1d */ /* 0x000fec0000010000 */
[----:B------:R-:W-:Y:S05]  /*0bb0*/  @P6 BRA `(.L_x_14) ;  /* 0x0000000000106947 */ /* 0x000fea0003800000 */
[----:B------:R-:W-:Y:S04]  /*0bc0*/  LDS R2, [R0] ;  /* 0x0000000000027984 */ /* 0x000fe80000000800 */
[----:B------:R-:W1:Y:S02]  /*0bd0*/  LDS R5, [R0+0x100] ;  /* 0x0001000000057984 */ /* 0x000e640000000800 */
[----:B-1----:R-:W-:-:S13]  /*0be0*/  ISETP.GE.AND P6, PT, R2, R5, PT ;  /* 0x000000050200720c */ /* 0x002fda0003fc6270 */
[----:B------:R1:W-:Y:S02]  /*0bf0*/  @!P6 STS [R0], R5 ;  /* 0x000000050000e388 */ /* 0x0003e40000000800 */
.L_x_14:
[----:B------:R-:W-:Y:S05]  /*0c00*/  BSYNC.RECONVERGENT B0 ;  /* 0x0000000000007941 */ /* 0x000fea0003800200 */
.L_x_13:
[----:B------:R-:W-:Y:S06]  /*0c10*/  BAR.SYNC.DEFER_BLOCKING 0x0 ;  /* 0x0000000000007b1d */ /* 0x000fec0000010000 */
[----:B------:R-:W-:Y:S04]  /*0c20*/  BSSY.RECONVERGENT B0, `(.L_x_15) ;  /* 0x0000006000007945 */ /* 0x000fe80003800200 */
[----:B------:R-:W-:Y:S05]  /*0c30*/  @P0 BRA `(.L_x_16) ;  /* 0x0000000000100947 */ /* 0x000fea0003800000 */
[----:B------:R-:W-:Y:S04]  /*0c40*/  LDS R2, [R0] ;  /* 0x0000000000027984 */ /* 0x000fe80000000800 */
[----:B-1----:R-:W1:Y:S02]  /*0c50*/  LDS R5, [R0+0x80] ;  /* 0x0000800000057984 */ /* 0x002e640000000800 */
[----:B-1----:R-:W-:-:S13]  /*0c60*/  ISETP.GE.AND P0, PT, R2, R5, PT ;  /* 0x000000050200720c */ /* 0x002fda0003f06270 */
[----:B------:R2:W-:Y:S02]  /*0c70*/  @!P0 STS [R0], R5 ;  /* 0x0000000500008388 */ /* 0x0005e40000000800 */
.L_x_16:
[----:B------:R-:W-:Y:S05]  /*0c80*/  BSYNC.RECONVERGENT B0 ;  /* 0x0000000000007941 */ /* 0x000fea0003800200 */
.L_x_15:
[----:B------:R-:W-:Y:S06]  /*0c90*/  BAR.SYNC.DEFER_BLOCKING 0x0 ;  /* 0x0000000000007b1d */ /* 0x000fec0000010000 */
[----:B------:R-:W-:Y:S04]  /*0ca0*/  BSSY.RECONVERGENT B0, `(.L_x_17) ;  /* 0x0000006000007945 */ /* 0x000fe80003800200 */
[----:B------:R-:W-:Y:S05]  /*0cb0*/  @P1 BRA `(.L_x_18) ;  /* 0x0000000000101947 */ /* 0x000fea0003800000 */
[----:B------:R-:W-:Y:S04]  /*0cc0*/  LDS R2, [R0] ;  /* 0x0000000000027984 */ /* 0x000fe80000000800 */
[----:B-12---:R-:W1:Y:S02]  /*0cd0*/  LDS R5, [R0+0x40] ;  /* 0x0000400000057984 */ /* 0x006e640000000800 */
[----:B-1----:R-:W-:-:S13]  /*0ce0*/  ISETP.GE.AND P0, PT, R2, R5, PT ;  /* 0x000000050200720c */ /* 0x002fda0003f06270 */
[----:B------:R3:W-:Y:S02]  /*0cf0*/  @!P0 STS [R0], R5 ;  /* 0x0000000500008388 */ /* 0x0007e40000000800 */
.L_x_18:
[----:B------:R-:W-:Y:S05]  /*0d00*/  BSYNC.RECONVERGENT B0 ;  /* 0x0000000000007941 */ /* 0x000fea0003800200 */
.L_x_17:
[----:B------:R-:W-:Y:S06]  /*0d10*/  BAR.SYNC.DEFER_BLOCKING 0x0 ;  /* 0x0000000000007b1d */ /* 0x000fec0000010000 */
[----:B------:R-:W-:Y:S04]  /*0d20*/  BSSY.RECONVERGENT B0, `(.L_x_19) ;  /* 0x0000006000007945 */ /* 0x000fe80003800200 */
[----:B------:R-:W-:Y:S05]  /*0d30*/  @P2 BRA `(.L_x_20) ;  /* 0x0000000000102947 */ /* 0x000fea0003800000 */
[----:B------:R-:W-:Y:S04]  /*0d40*/  LDS R2, [R0] ;  /* 0x0000000000027984 */ /* 0x000fe80000000800 */
[----:B-123--:R-:W1:Y:S02]  /*0d50*/  LDS R5, [R0+0x20] ;  /* 0x0000200000057984 */ /* 0x00ee640000000800 */
[----:B-1----:R-:W-:-:S13]  /*0d60*/  ISETP.GE.AND P0, PT, R2, R5, PT ;  /* 0x000000050200720c */ /* 0x002fda0003f06270 */
[----:B------:R4:W-:Y:S02]  /*0d70*/  @!P0 STS [R0], R5 ;  /* 0x0000000500008388 */ /* 0x0009e40000000800 */
.L_x_20:
[----:B------:R-:W-:Y:S05]  /*0d80*/  BSYNC.RECONVERGENT B0 ;  /* 0x0000000000007941 */ /* 0x000fea0003800200 */
.L_x_19:
[----:B------:R-:W-:Y:S06]  /*0d90*/  BAR.SYNC.DEFER_BLOCKING 0x0 ;  /* 0x0000000000007b1d */ /* 0x000fec0000010000 */
[----:B------:R-:W-:Y:S04]  /*0da0*/  BSSY.RECONVERGENT B0, `(.L_x_21) ;  /* 0x0000006000007945 */ /* 0x000fe80003800200 */
[----:B------:R-:W-:Y:S05]  /*0db0*/  @P3 BRA `(.L_x_22) ;  /* 0x0000000000103947 */ /* 0x000fea0003800000 */
[----:B------:R-:W-:Y:S04]  /*0dc0*/  LDS R2, [R0] ;  /* 0x0000000000027984 */ /* 0x000fe80000000800 */
[----:B-1234-:R-:W1:Y:S02]  /*0dd0*/  LDS R5, [R0+0x10] ;  /* 0x0000100000057984 */ /* 0x01ee640000000800 */
[----:B-1----:R-:W-:-:S13]  /*0de0*/  ISETP.GE.AND P0, PT, R2, R5, PT ;  /* 0x000000050200720c */ /* 0x002fda0003f06270 */
[----:B------:R1:W-:Y:S02]  /*0df0*/  @!P0 STS [R0], R5 ;  /* 0x0000000500008388 */ /* 0x0003e40000000800 */
.L_x_22:
[----:B------:R-:W-:Y:S05]  /*0e00*/  BSYNC.RECONVERGENT B0 ;  /* 0x0000000000007941 */ /* 0x000fea0003800200 */
.L_x_21:
[----:B------:R-:W-:Y:S06]  /*0e10*/  BAR.SYNC.DEFER_BLOCKING 0x0 ;  /* 0x0000000000007b1d */ /* 0x000fec0000010000 */
[----:B------:R-:W-:Y:S04]  /*0e20*/  BSSY.RECONVERGENT B0, `(.L_x_23) ;  /* 0x0000006000007945 */ /* 0x000fe80003800200 */
[----:B------:R-:W-:Y:S05]  /*0e30*/  @P4 BRA `(.L_x_24) ;  /* 0x0000000000104947 */ /* 0x000fea0003800000 */
[----:B------:R-:W-:Y:S04]  /*0e40*/  LDS R2, [R0] ;  /* 0x0000000000027984 */ /* 0x000fe80000000800 */
[----:B-1234-:R-:W1:Y:S02]  /*0e50*/  LDS R5, [R0+0x8] ;  /* 0x0000080000057984 */ /* 0x01ee640000000800 */
[----:B-1----:R-:W-:-:S13]  /*0e60*/  ISETP.GE.AND P0, PT, R2, R5, PT ;  /* 0x000000050200720c */ /* 0x002fda0003f06270 */
[----:B------:R1:W-:Y:S02]  /*0e70*/  @!P0 STS [R0], R5 ;  /* 0x0000000500008388 */ /* 0x0003e40000000800 */
.L_x_24:
[----:B------:R-:W-:Y:S05]  /*0e80*/  BSYNC.RECONVERGENT B0 ;  /* 0x0000000000007941 */ /* 0x000fea0003800200 */
.L_x_23:
[----:B------:R-:W-:Y:S06]  /*0e90*/  BAR.SYNC.DEFER_BLOCKING 0x0 ;  /* 0x0000000000007b1d */ /* 0x000fec0000010000 */
[----:B------:R-:W-:Y:S04]  /*0ea0*/  BSSY.RECONVERGENT B0, `(.L_x_25) ;  /* 0x0000006000007945 */ /* 0x000fe80003800200 */
[----:B------:R-:W-:Y:S05]  /*0eb0*/  @P5 BRA `(.L_x_26) ;  /* 0x0000000000105947 */ /* 0x000fea0003800000 */
[----:B------:R-:W-:Y:S04]  /*0ec0*/  LDS R2, [R0] ;  /* 0x0000000000027984 */ /* 0x000fe80000000800 */
[----:B-1234-:R-:W1:Y:S02]  /*0ed0*/  LDS R5, [UR4+0x4] ;  /* 0x00000404ff057984 */ /* 0x01ee640008000800 */
[----:B-1----:R-:W-:-:S13]  /*0ee0*/  ISETP.GE.AND P0, PT, R2, R5, PT ;  /* 0x000000050200720c */ /* 0x002fda0003f06270 */
[----:B------:R1:W-:Y:S02]  /*0ef0*/  @!P0 STS [R0], R5 ;  /* 0x0000000500008388 */ /* 0x0003e40000000800 */
.L_x_26:
[----:B------:R-:W-:Y:S05]  /*0f00*/  BSYNC.RECONVERGENT B0 ;  /* 0x0000000000007941 */ /* 0x000fea0003800200 */
.L_x_25:
[----:B------:R-:W-:Y:S06]  /*0f10*/  BAR.SYNC.DEFER_BLOCKING 0x0 ;  /* 0x0000000000007b1d */ /* 0x000fec0000010000 */
[----:B------:R-:W-:Y:S05]  /*0f20*/  @P5 EXIT ;  /* 0x000000000000594d */ /* 0x000fea0003800000 */
[----:B0-----:R-:W0:Y:S01]  /*0f30*/  LDS R7, [UR4] ;  /* 0x00000004ff077984 */ /* 0x001e220008000800 */
[----:B-1234-:R-:W1:Y:S02]  /*0f40*/  LDC.64 R4, c[0x0][0x390] ;  /* 0x0000e400ff047b82 */ /* 0x01ee640000000a00 */
[----:B-1----:R-:W-:-:S05]  /*0f50*/  IMAD.WIDE.U32 R2, R3, 0x4, R4 ;  /* 0x0000000403027825 */ /* 0x002fca00078e0004 */
[----:B0-----:R-:W-:Y:S01]  /*0f60*/  STG.E desc[UR6][R2.64], R7 ;  /* 0x0000000702007986 */ /* 0x001fe2000c101906 */
[----:B------:R-:W-:Y:S05]  /*0f70*/  EXIT ;  /* 0x000000000000794d */ /* 0x000fea0003800000 */
.L_x_27:
        /* <DEDUP_REMOVED lines=16> */
.L_x_30:


//--------------------- .text._Z11kernelCountPiS_ii --------------------------
	.section	.text._Z11kernelCountPiS_ii,"ax",@progbits
	.align	128
        .global         _Z11kernelCountPiS_ii
        .type           _Z11kernelCountPiS_ii,@function
        .size           _Z11kernelCountPiS_ii,(.L_x_31 - _Z11kernelCountPiS_ii)
        .other          _Z11kernelCountPiS_ii,@"STO_CUDA_ENTRY STV_DEFAULT"
_Z11kernelCountPiS_ii:
.text._Z11kernelCountPiS_ii:
[----:B------:R-:W-:Y:S01]  /*0000*/  LDC R1, c[0x0][0x37c] ;  /* 0x0000df00ff017b82 */ /* 0x000fe20000000800 */
[----:B------:R-:W0:Y:S01]  /*0010*/  S2R R5, SR_TID.X ;  /* 0x0000000000057919 */ /* 0x000e220000002100 */
[----:B------:R-:W0:Y:S01]  /*0020*/  LDCU UR4, c[0x0][0x360] ;  /* 0x00006c00ff0477ac */ /* 0x000e220008000800 */
[----:B------:R-:W0:Y:S01]  /*0030*/  S2R R0, SR_CTAID.X ;  /* 0x0000000000007919 */ /* 0x000e220000002500 */
[----:B------:R-:W1:Y:S01]  /*0040*/  LDCU UR5, c[0x0][0x390] ;  /* 0x00007200ff0577ac */ /* 0x000e620008000800 */
[----:B0-----:R-:W-:-:S05]  /*0050*/  IMAD R5, R0, UR4, R5 ;  /* 0x0000000400057c24 */ /* 0x001fca000f8e0205 */
[----:B-1----:R-:W-:-:S13]  /*0060*/  ISETP.GE.AND P0, PT, R5, UR5, PT ;  /* 0x0000000505007c0c */ /* 0x002fda000bf06270 */
[----:B------:R-:W-:Y:S05]  /*0070*/  @P0 EXIT ;  /* 0x000000000000094d */ /* 0x000fea0003800000 */
[----:B------:R-:W0:Y:S01]  /*0080*/  LDC.64 R2, c[0x0][0x380] ;  /* 0x0000e000ff027b82 */ /* 0x000e220000000a00 */
[----:B------:R-:W1:Y:S07]  /*0090*/  LDCU.64 UR4, c[0x0][0x358] ;  /* 0x00006b00ff0477ac */ /* 0x000e6e0008000a00 */
[----:B------:R-:W2:Y:S01]  /*00a0*/  LDC R9, c[0x0][0x394] ;  /* 0x0000e500ff097b82 */ /* 0x000ea20000000800 */
[----:B0-----:R-:W-:-:S06]  /*00b0*/  IMAD.WIDE R2, R5, 0x4, R2 ;  /* 0x0000000405027825 */ /* 0x001fcc00078e0202 */
[----:B-1----:R-:W3:Y:S01]  /*00c0*/  LDG.E R2, desc[UR4][R2.64] ;  /* 0x0000000402027981 */ /* 0x002ee2000c1e1900 */
[----:B--2---:R-:W-:-:S04]  /*00d0*/  IABS R7, R9 ;  /* 0x0000000900077213 */ /* 0x004fc80000000000 */
[----:B------:R-:W0:Y:S08]  /*00e0*/  I2F.RP R0, R7 ;  /* 0x0000000700007306 */ /* 0x000e300000209400 */
[----:B0-----:R-:W0:Y:S02]  /*00f0*/  MUFU.RCP R0, R0 ;  /* 0x0000000000007308 */ /* 0x001e240000001000 */
[----:B0-----:R-:W-:-:S06]  /*0100*/  VIADD R4, R0, 0xffffffe ;  /* 0x0ffffffe00047836 */ /* 0x001fcc0000000000 */
[----:B------:R0:W1:Y:S02]  /*0110*/  F2I.FTZ.U32.TRUNC.NTZ R5, R4 ;  /* 0x0000000400057305 */ /* 0x000064000021f000 */
[----:B0-----:R-:W-:Y:S01]  /*0120*/  IMAD.MOV.U32 R4, RZ, RZ, RZ ;  /* 0x000000ffff047224 */ /* 0x001fe200078e00ff */
[----:B-1----:R-:W-:-:S05]  /*0130*/  IADD3 R6, PT, PT, RZ, -R5, RZ ;  /* 0x80000005ff067210 */ /* 0x002fca0007ffe0ff */
[----:B------:R-:W-:-:S04]  /*0140*/  IMAD R11, R6, R7, RZ ;  /* 0x00000007060b7224 */ /* 0x000fc800078e02ff */
[----:B------:R-:W-:Y:S01]  /*0150*/  IMAD.HI.U32 R5, R5, R11, R4 ;  /* 0x0000000b05057227 */ /* 0x000fe200078e0004 */
[----:B---3--:R-:W-:Y:S02]  /*0160*/  IABS R6, R2 ;  /* 0x0000000200067213 */ /* 0x008fe40000000000 */
[----:B------:R-:W-:-:S03]  /*0170*/  LOP3.LUT R2, R2, R9, RZ, 0x3c, !PT ;  /* 0x0000000902027212 */ /* 0x000fc600078e3cff */
[----:B------:R-:W-:Y:S01]  /*0180*/  IMAD.HI.U32 R5, R5, R6, RZ ;  /* 0x0000000605057227 */ /* 0x000fe200078e00ff */
[----:B------:R-:W-:Y:S02]  /*0190*/  ISETP.GE.AND P1, PT, R2, RZ, PT ;  /* 0x000000ff0200720c */ /* 0x000fe40003f26270 */
[----:B------:R-:W0:Y:S02]  /*01a0*/  LDC.64 R2, c[0x0][0x388] ;  /* 0x0000e200ff027b82 */ /* 0x000e240000000a00 */
[----:B------:R-:W-:-:S05]  /*01b0*/  IADD3 R0, PT, PT, -R5, RZ, RZ ;  /* 0x000000ff05007210 */ /* 0x000fca0007ffe1ff */
[----:B------:R-:W-:-:S05]  /*01c0*/  IMAD R0, R7, R0, R6 ;  /* 0x0000000007007224 */ /* 0x000fca00078e0206 */
[----:B------:R-:W-:-:S13]  /*01d0*/  ISETP.GT.U32.AND P2, PT, R7, R0, PT ;  /* 0x000000000700720c */ /* 0x000fda0003f44070 */
[----:B------:R-:W-:Y:S01]  /*01e0*/  @!P2 IMAD.IADD R0, R0, 0x1, -R7 ;  /* 0x000000010000a824 */ /* 0x000fe200078e0a07 */
[----:B------:R-:W-:Y:S02]  /*01f0*/  @!P2 IADD3 R5, PT, PT, R5, 0x1, RZ ;  /* 0x000000010505a810 */ /* 0x000fe40007ffe0ff */
[----:B------:R-:W-:Y:S02]  /*0200*/  ISETP.NE.AND P2, PT, R9, RZ, PT ;  /* 0x000000ff0900720c */ /* 0x000fe40003f45270 */
[----:B------:R-:W-:-:S13]  /*0210*/  ISETP.GE.U32.AND P0, PT, R0, R7, PT ;  /* 0x000000070000720c */ /* 0x000fda0003f06070 */
[----:B------:R-:W-:-:S05]  /*0220*/  @P0 VIADD R5, R5, 0x1 ;  /* 0x0000000105050836 */ /* 0x000fca0000000000 */
[----:B------:R-:W-:Y:S02]  /*0230*/  @!P1 IADD3 R5, PT, PT, -R5, RZ, RZ ;  /* 0x000000ff05059210 */ /* 0x000fe40007ffe1ff */
[----:B------:R-:W-:-:S05]  /*0240*/  @!P2 LOP3.LUT R5, RZ, R9, RZ, 0x33, !PT ;  /* 0x00000009ff05a212 */ /* 0x000fca00078e33ff */
[----:B------:R-:W-:-:S05]  /*0250*/  IMAD.HI R0, R5, 0x66666667, RZ ;  /* 0x6666666705007827 */ /* 0x000fca00078e02ff */
[----:B------:R-:W-:-:S04]  /*0260*/  SHF.R.U32.HI R7, RZ, 0x1f, R0 ;  /* 0x0000001fff077819 */ /* 0x000fc80000011600 */
[----:B------:R-:W-:Y:S01]  /*0270*/  LEA.HI.SX32 R0, R0, R7, 0x1e ;  /* 0x0000000700007211 */ /* 0x000fe200078ff2ff */
[----:B------:R-:W-:-:S04]  /*0280*/  IMAD.MOV.U32 R7, RZ, RZ, 0x1 ;  /* 0x00000001ff077424 */ /* 0x000fc800078e00ff */
[----:B------:R-:W-:-:S04]  /*0290*/  IMAD R5, R0, -0xa, R5 ;  /* 0xfffffff600057824 */ /* 0x000fc800078e0205 */
[----:B0-----:R-:W-:-:S05]  /*02a0*/  IMAD.WIDE R2, R5, 0x4, R2 ;  /* 0x0000000405027825 */ /* 0x001fca00078e0202 */
[----:B------:R-:W-:Y:S01]  /*02b0*/  REDG.E.ADD.STRONG.GPU desc[UR4][R2.64], R7 ;  /* 0x000000070200798e */ /* 0x000fe2000c12e104 */
[----:B------:R-:W-:Y:S05]  /*02c0*/  EXIT ;  /* 0x000000000000794d */ /* 0x000fea0003800000 */
.L_x_28:
        /* <DEDUP_REMOVED lines=11> */
.L_x_31:


//--------------------- .nv.shared.reserved.0     --------------------------
	.section	.nv.shared.reserved.0,"aw",@nobits
	.weak		__nv_reservedSMEM_offset_0_alias
	.size		__nv_reservedSMEM_offset_0_alias, 0, 64
	.other		__nv_reservedSMEM_offset_0_alias,@"STO_CUDA_RESERVED_SHARED STV_DEFAULT"
__nv_reservedSMEM_offset_0_alias:
	.zero		0
	.zero		64


//--------------------- .nv.shared._Z11getMaxOnGpuPKiiPi --------------------------
	.section	.nv.shared._Z11getMaxOnGpuPKiiPi,"aw",@nobits
	.sectionflags	@""
	.align	4
.nv.shared._Z11getMaxOnGpuPKiiPi:
	.zero		1536


//--------------------- .nv.constant0._Z12kernelOutputPiS_i --------------------------
	.section	.nv.constant0._Z12kernelOutputPiS_i,"a",@progbits
	.sectionflags	@""
	.align	4
.nv.constant0._Z12kernelOutputPiS_i:
	.zero		916


//--------------------- .nv.constant0._Z11getMaxOnGpuPKiiPi --------------------------
	.section	.nv.constant0._Z11getMaxOnGpuPKiiPi,"a",@progbits
	.sectionflags	@""
	.align	4
.nv.constant0._Z11getMaxOnGpuPKiiPi:
	.zero		920


//--------------------- .nv.constant0._Z11kernelCountPiS_ii --------------------------
	.section	.nv.constant0._Z11kernelCountPiS_ii,"a",@progbits
	.sectionflags	@""
	.align	4
.nv.constant0._Z11kernelCountPiS_ii:
	.zero		920


//--------------------- SYMBOLS --------------------------

	.type		.nv.reservedSmem.offset0,@object
	.size		.nv.reservedSmem.offset0,0x4
	.type		.nv.reservedSmem.cap,@object
	.size		.nv.reservedSmem.cap,0x4
